//
// Generated by NVIDIA NVVM Compiler
//
// Compiler Build ID: CL-36424714
// Cuda compilation tools, release 13.0, V13.0.88
// Based on NVVM 20.0.0
//

.version 9.0
.target sm_100
.address_size 64

	// .globl	_Z12ApplyGenericI15MultiplyFunctorJPfS1_EEvT_lS1_DpT0_

.visible .entry _Z12ApplyGenericI15MultiplyFunctorJPfS1_EEvT_lS1_DpT0_(
	.param .align 1 .b8 _Z12ApplyGenericI15MultiplyFunctorJPfS1_EEvT_lS1_DpT0__param_0[1],
	.param .u64 _Z12ApplyGenericI15MultiplyFunctorJPfS1_EEvT_lS1_DpT0__param_1,
	.param .u64 .ptr .align 1 _Z12ApplyGenericI15MultiplyFunctorJPfS1_EEvT_lS1_DpT0__param_2,
	.param .u64 .ptr .align 1 _Z12ApplyGenericI15MultiplyFunctorJPfS1_EEvT_lS1_DpT0__param_3,
	.param .u64 .ptr .align 1 _Z12ApplyGenericI15MultiplyFunctorJPfS1_EEvT_lS1_DpT0__param_4
)
.maxntid 256
{
	.reg .pred 	%p<8>;
	.reg .b32 	%r<11>;
	.reg .b32 	%f<16>;
	.reg .b64 	%rd<69>;

	ld.param.u64 	%rd24, [_Z12ApplyGenericI15MultiplyFunctorJPfS1_EEvT_lS1_DpT0__param_1];
	ld.param.u64 	%rd25, [_Z12ApplyGenericI15MultiplyFunctorJPfS1_EEvT_lS1_DpT0__param_2];
	ld.param.u64 	%rd26, [_Z12ApplyGenericI15MultiplyFunctorJPfS1_EEvT_lS1_DpT0__param_3];
	ld.param.u64 	%rd27, [_Z12ApplyGenericI15MultiplyFunctorJPfS1_EEvT_lS1_DpT0__param_4];
	cvta.to.global.u64 	%rd1, %rd25;
	cvta.to.global.u64 	%rd2, %rd27;
	cvta.to.global.u64 	%rd3, %rd26;
	mov.u32 	%r1, %ctaid.x;
	shl.b32 	%r2, %r1, 8;
	mov.u32 	%r3, %tid.x;
	or.b32  	%r4, %r2, %r3;
	cvt.s64.s32 	%rd67, %r4;
	setp.le.s64 	%p1, %rd24, %rd67;
	@%p1 bra 	$L__BB0_10;
	mov.u32 	%r5, %ntid.x;
	mov.u32 	%r6, %nctaid.x;
	mul.lo.s32 	%r7, %r5, %r6;
	cvt.u64.u32 	%rd5, %r7;
	add.s64 	%rd28, %rd67, %rd5;
	max.s64 	%rd29, %rd24, %rd28;
	setp.lt.s64 	%p2, %rd28, %rd24;
	selp.u64 	%rd6, 1, 0, %p2;
	add.s64 	%rd30, %rd28, %rd6;
	sub.s64 	%rd7, %rd29, %rd30;
	and.b64  	%rd31, %rd7, -4294967296;
	setp.ne.s64 	%p3, %rd31, 0;
	@%p3 bra 	$L__BB0_3;
	cvt.u32.u64 	%r8, %rd5;
	cvt.u32.u64 	%r9, %rd7;
	div.u32 	%r10, %r9, %r8;
	cvt.u64.u32 	%rd63, %r10;
	bra.uni 	$L__BB0_4;
$L__BB0_3:
	div.u64 	%rd63, %rd7, %rd5;
$L__BB0_4:
	add.s64 	%rd11, %rd63, %rd6;
	and.b64  	%rd32, %rd11, 3;
	setp.eq.s64 	%p4, %rd32, 3;
	@%p4 bra 	$L__BB0_7;
	shl.b64 	%rd33, %rd67, 2;
	add.s64 	%rd65, %rd1, %rd33;
	shl.b64 	%rd13, %rd5, 2;
	add.s64 	%rd34, %rd11, 1;
	and.b64  	%rd64, %rd34, 3;
$L__BB0_6:
	.pragma "nounroll";
	shl.b64 	%rd35, %rd67, 2;
	and.b64  	%rd36, %rd35, 17179869180;
	add.s64 	%rd37, %rd3, %rd36;
	ld.global.f32 	%f1, [%rd37];
	add.s64 	%rd38, %rd2, %rd36;
	ld.global.f32 	%f2, [%rd38];
	add.f32 	%f3, %f1, %f2;
	st.global.f32 	[%rd65], %f3;
	add.s64 	%rd67, %rd67, %rd5;
	add.s64 	%rd65, %rd65, %rd13;
	add.s64 	%rd64, %rd64, -1;
	setp.ne.s64 	%p5, %rd64, 0;
	@%p5 bra 	$L__BB0_6;
$L__BB0_7:
	setp.lt.u64 	%p6, %rd11, 3;
	@%p6 bra 	$L__BB0_10;
	shl.b64 	%rd49, %rd5, 2;
$L__BB0_9:
	shl.b64 	%rd39, %rd67, 2;
	and.b64  	%rd40, %rd39, 17179869180;
	add.s64 	%rd41, %rd3, %rd40;
	ld.global.f32 	%f4, [%rd41];
	add.s64 	%rd42, %rd2, %rd40;
	ld.global.f32 	%f5, [%rd42];
	add.f32 	%f6, %f4, %f5;
	add.s64 	%rd43, %rd1, %rd39;
	st.global.f32 	[%rd43], %f6;
	add.s64 	%rd44, %rd67, %rd5;
	shl.b64 	%rd45, %rd44, 2;
	and.b64  	%rd46, %rd45, 17179869180;
	add.s64 	%rd47, %rd3, %rd46;
	ld.global.f32 	%f7, [%rd47];
	add.s64 	%rd48, %rd2, %rd46;
	ld.global.f32 	%f8, [%rd48];
	add.f32 	%f9, %f7, %f8;
	add.s64 	%rd50, %rd43, %rd49;
	st.global.f32 	[%rd50], %f9;
	add.s64 	%rd51, %rd44, %rd5;
	shl.b64 	%rd52, %rd51, 2;
	and.b64  	%rd53, %rd52, 17179869180;
	add.s64 	%rd54, %rd3, %rd53;
	ld.global.f32 	%f10, [%rd54];
	add.s64 	%rd55, %rd2, %rd53;
	ld.global.f32 	%f11, [%rd55];
	add.f32 	%f12, %f10, %f11;
	add.s64 	%rd56, %rd50, %rd49;
	st.global.f32 	[%rd56], %f12;
	add.s64 	%rd57, %rd51, %rd5;
	shl.b64 	%rd58, %rd57, 2;
	and.b64  	%rd59, %rd58, 17179869180;
	add.s64 	%rd60, %rd3, %rd59;
	ld.global.f32 	%f13, [%rd60];
	add.s64 	%rd61, %rd2, %rd59;
	ld.global.f32 	%f14, [%rd61];
	add.f32 	%f15, %f13, %f14;
	add.s64 	%rd62, %rd56, %rd49;
	st.global.f32 	[%rd62], %f15;
	add.s64 	%rd67, %rd57, %rd5;
	setp.lt.s64 	%p7, %rd67, %rd24;
	@%p7 bra 	$L__BB0_9;
$L__BB0_10:
	ret;

}


// ===== COMPILED SASS (sm_100) =====

	.target	sm_100

	.elftype	@"ET_EXEC"


//--------------------- .note.nv.tkinfo           --------------------------
	.section	.note.nv.tkinfo,"",@"SHT_NOTE"
	.sectionflags	@"SHF_NOTE_NV_TKINFO"
	.tkinfo
        /*0018*/ 	.word	0x00000002
        /*0030*/ 	.string	""
        /*0030*/ 	.string	"ptxas"
        /*0030*/ 	.string	"Cuda compilation tools, release 13.0, V13.0.88"
        /*0030*/ 	.string	"Build cuda_13.0.r13.0/compiler.36424714_0"
        /*0030*/ 	.string	"-arch sm_100 -m 64 "



//--------------------- .note.nv.cuinfo           --------------------------
	.section	.note.nv.cuinfo,"",@"SHT_NOTE"
	.sectionflags	@"SHF_NOTE_NV_CUINFO"
        /*0018*/ 	.short	0x0002
        /*001a*/ 	.short	0x0064
        /*001c*/ 	.short	0x0082
	.zero		2


//--------------------- .nv.info                  --------------------------
	.section	.nv.info,"",@"SHT_CUDA_INFO"
	.align	4


	//----- nvinfo : EIATTR_REGCOUNT
	.align		4
        /*0000*/ 	.byte	0x04, 0x2f
        /*0002*/ 	.short	(.L_1 - .L_0)
	.align		4
.L_0:
        /*0004*/ 	.word	index@(_Z12ApplyGenericI15MultiplyFunctorJPfS1_EEvT_lS1_DpT0_)
        /*0008*/ 	.word	0x00000016


	//----- nvinfo : EIATTR_FRAME_SIZE
	.align		4
.L_1:
        /*000c*/ 	.byte	0x04, 0x11
        /*000e*/ 	.short	(.L_3 - .L_2)
	.align		4
.L_2:
        /*0010*/ 	.word	index@($__internal_0_$__cuda_sm20_div_u64)
        /*0014*/ 	.word	0x00000000


	//----- nvinfo : EIATTR_FRAME_SIZE
	.align		4
.L_3:
        /*0018*/ 	.byte	0x04, 0x11
        /*001a*/ 	.short	(.L_5 - .L_4)
	.align		4
.L_4:
        /*001c*/ 	.word	index@(_Z12ApplyGenericI15MultiplyFunctorJPfS1_EEvT_lS1_DpT0_)
        /*0020*/ 	.word	0x00000000


	//----- nvinfo : EIATTR_MIN_STACK_SIZE
	.align		4
.L_5:
        /*0024*/ 	.byte	0x04, 0x12
        /*0026*/ 	.short	(.L_7 - .L_6)
	.align		4
.L_6:
        /*0028*/ 	.word	index@(_Z12ApplyGenericI15MultiplyFunctorJPfS1_EEvT_lS1_DpT0_)
        /*002c*/ 	.word	0x00000000
.L_7:


//--------------------- .nv.compat                --------------------------
	.section	.nv.compat,"",@"SHT_CUDA_COMPAT_INFO"
	.align	4
        /*0000*/ 	.byte	0x02, 0x09, 0x00, 0x00, 0x02, 0x02, 0x01, 0x00, 0x02, 0x05, 0x05, 0x00, 0x03, 0x07, 0x01, 0x01
        /*0010*/ 	.byte	0x02, 0x03, 0x00, 0x00, 0x02, 0x06, 0x01, 0x00, 0x04, 0x0b, 0x08, 0x00, 0x09, 0x00, 0x00, 0x00
        /*0020*/ 	.byte	0x00, 0x00, 0x00, 0x00


//--------------------- .nv.info._Z12ApplyGenericI15MultiplyFunctorJPfS1_EEvT_lS1_DpT0_ --------------------------
	.section	.nv.info._Z12ApplyGenericI15MultiplyFunctorJPfS1_EEvT_lS1_DpT0_,"",@"SHT_CUDA_INFO"
	.sectionflags	@""
	.align	4


	//----- nvinfo : EIATTR_CUDA_API_VERSION
	.align		4
        /*0000*/ 	.byte	0x04, 0x37
        /*0002*/ 	.short	(.L_9 - .L_8)
.L_8:
        /*0004*/ 	.word	0x00000082


	//----- nvinfo : EIATTR_KPARAM_INFO
	.align		4
.L_9:
        /*0008*/ 	.byte	0x04, 0x17
        /*000a*/ 	.short	(.L_11 - .L_10)
.L_10:
        /*000c*/ 	.word	0x00000000
        /*0010*/ 	.short	0x0004
        /*0012*/ 	.short	0x0020
        /*0014*/ 	.byte	0x00, 0xf5, 0x21, 0x00


	//----- nvinfo : EIATTR_KPARAM_INFO
	.align		4
.L_11:
        /*0018*/ 	.byte	0x04, 0x17
        /*001a*/ 	.short	(.L_13 - .L_12)
.L_12:
        /*001c*/ 	.word	0x00000000
        /*0020*/ 	.short	0x0003
        /*0022*/ 	.short	0x0018
        /*0024*/ 	.byte	0x00, 0xf5, 0x21, 0x00


	//----- nvinfo : EIATTR_KPARAM_INFO
	.align		4
.L_13:
        /*0028*/ 	.byte	0x04, 0x17
        /*002a*/ 	.short	(.L_15 - .L_14)
.L_14:
        /*002c*/ 	.word	0x00000000
        /*0030*/ 	.short	0x0002
        /*0032*/ 	.short	0x0010
        /*0034*/ 	.byte	0x00, 0xf5, 0x21, 0x00


	//----- nvinfo : EIATTR_KPARAM_INFO
	.align		4
.L_15:
        /*0038*/ 	.byte	0x04, 0x17
        /*003a*/ 	.short	(.L_17 - .L_16)
.L_16:
        /*003c*/ 	.word	0x00000000
        /*0040*/ 	.short	0x0001
        /*0042*/ 	.short	0x0008
        /*0044*/ 	.byte	0x00, 0xf0, 0x21, 0x00


	//----- nvinfo : EIATTR_KPARAM_INFO
	.align		4
.L_17:
        /*0048*/ 	.byte	0x04, 0x17
        /*004a*/ 	.short	(.L_19 - .L_18)
.L_18:
        /*004c*/ 	.word	0x00000000
        /*0050*/ 	.short	0x0000
        /*0052*/ 	.short	0x0000
        /*0054*/ 	.byte	0x00, 0xf0, 0x05, 0x00


	//----- nvinfo : EIATTR_SPARSE_MMA_MASK
	.align		4
.L_19:
        /*0058*/ 	.byte	0x03, 0x50
        /*005a*/ 	.short	0x0000


	//----- nvinfo : EIATTR_MAXREG_COUNT
	.align		4
        /*005c*/ 	.byte	0x03, 0x1b
        /*005e*/ 	.short	0x00ff


	//----- nvinfo : EIATTR_MERCURY_ISA_VERSION
	.align		4
        /*0060*/ 	.byte	0x03, 0x5f
        /*0062*/ 	.short	0x0101


	//----- nvinfo : EIATTR_VRC_CTA_INIT_COUNT
	.align		4
        /*0064*/ 	.byte	0x02, 0x4a
	.zero		1
	.zero		1


	//----- nvinfo : EIATTR_EXIT_INSTR_OFFSETS
	.align		4
        /*0068*/ 	.byte	0x04, 0x1c
        /*006a*/ 	.short	(.L_21 - .L_20)


	//   ....[0]....
.L_20:
        /*006c*/ 	.word	0x00000090


	//   ....[1]....
        /*0070*/ 	.word	0x000005e0


	//   ....[2]....
        /*0074*/ 	.word	0x00000a70


	//----- nvinfo : EIATTR_MAX_THREADS
	.align		4
.L_21:
        /*0078*/ 	.byte	0x04, 0x05
        /*007a*/ 	.short	(.L_23 - .L_22)
.L_22:
        /*007c*/ 	.word	0x00000100
        /*0080*/ 	.word	0x00000001
        /*0084*/ 	.word	0x00000001


	//----- nvinfo : EIATTR_CRS_STACK_SIZE
	.align		4
.L_23:
        /*0088*/ 	.byte	0x04, 0x1e
        /*008a*/ 	.short	(.L_25 - .L_24)
.L_24:
        /*008c*/ 	.word	0x00000000


	//----- nvinfo : EIATTR_CBANK_PARAM_SIZE
	.align		4
.L_25:
        /*0090*/ 	.byte	0x03, 0x19
        /*0092*/ 	.short	0x0028


	//----- nvinfo : EIATTR_PARAM_CBANK
	.align		4
        /*0094*/ 	.byte	0x04, 0x0a
        /*0096*/ 	.short	(.L_27 - .L_26)
	.align		4
.L_26:
        /*0098*/ 	.word	index@(.nv.constant0._Z12ApplyGenericI15MultiplyFunctorJPfS1_EEvT_lS1_DpT0_)
        /*009c*/ 	.short	0x0380
        /*009e*/ 	.short	0x0028


	//----- nvinfo : EIATTR_SW_WAR
	.align		4
.L_27:
        /*00a0*/ 	.byte	0x04, 0x36
        /*00a2*/ 	.short	(.L_29 - .L_28)
.L_28:
        /*00a4*/ 	.word	0x00000008
.L_29:


//--------------------- .nv.callgraph             --------------------------
	.section	.nv.callgraph,"",@"SHT_CUDA_CALLGRAPH"
	.align	4
	.sectionentsize	8
	.align		4
        /*0000*/ 	.word	0x00000000
	.align		4
        /*0004*/ 	.word	0xffffffff
	.align		4
        /*0008*/ 	.word	0x00000000
	.align		4
        /*000c*/ 	.word	0xfffffffe
	.align		4
        /*0010*/ 	.word	0x00000000
	.align		4
        /*0014*/ 	.word	0xfffffffd
	.align		4
        /*0018*/ 	.word	0x00000000
	.align		4
        /*001c*/ 	.word	0xfffffffc


//--------------------- .text._Z12ApplyGenericI15MultiplyFunctorJPfS1_EEvT_lS1_DpT0_ --------------------------
	.section	.text._Z12ApplyGenericI15MultiplyFunctorJPfS1_EEvT_lS1_DpT0_,"ax",@progbits
	.align	128
        .global         _Z12ApplyGenericI15MultiplyFunctorJPfS1_EEvT_lS1_DpT0_
        .type           _Z12ApplyGenericI15MultiplyFunctorJPfS1_EEvT_lS1_DpT0_,@function
        .size           _Z12ApplyGenericI15MultiplyFunctorJPfS1_EEvT_lS1_DpT0_,(.L_x_8 - _Z12ApplyGenericI15MultiplyFunctorJPfS1_EEvT_lS1_DpT0_)
        .other          _Z12ApplyGenericI15MultiplyFunctorJPfS1_EEvT_lS1_DpT0_,@"STO_CUDA_ENTRY STV_DEFAULT"
_Z12ApplyGenericI15MultiplyFunctorJPfS1_EEvT_lS1_DpT0_:
.text._Z12ApplyGenericI15MultiplyFunctorJPfS1_EEvT_lS1_DpT0_:
[----:B------:R-:W-:Y:S01]  /*0000*/  LDC R1, c[0x0][0x37c] ;  /* 0x0000df00ff017b82 */ /* 0x000fe20000000800 */
[----:B------:R-:W0:Y:S07]  /*0010*/  S2R R3, SR_TID.X ;  /* 0x0000000000037919 */ /* 0x000e2e0000002100 */
[----:B------:R-:W1:Y:S01]  /*0020*/  S2UR UR4, SR_CTAID.X ;  /* 0x00000000000479c3 */ /* 0x000e620000002500 */
[----:B------:R-:W2:Y:S01]  /*0030*/  LDCU.64 UR6, c[0x0][0x388] ;  /* 0x00007100ff0677ac */ /* 0x000ea20008000a00 */
[----:B-1----:R-:W-:-:S06]  /*0040*/  USHF.L.U32 UR4, UR4, 0x8, URZ ;  /* 0x0000000804047899 */ /* 0x002fcc00080006ff */
[----:B0-----:R-:W-:-:S04]  /*0050*/  LOP3.LUT R3, R3, UR4, RZ, 0xfc, !PT ;  /* 0x0000000403037c12 */ /* 0x001fc8000f8efcff */
[----:B--2---:R-:W-:Y:S02]  /*0060*/  ISETP.GE.U32.AND P0, PT, R3, UR6, PT ;  /* 0x0000000603007c0c */ /* 0x004fe4000bf06070 */
[----:B------:R-:W-:-:S04]  /*0070*/  SHF.R.S32.HI R2, RZ, 0x1f, R3 ;  /* 0x0000001fff027819 */ /* 0x000fc80000011403 */
[----:B------:R-:W-:-:S13]  /*0080*/  ISETP.GE.AND.EX P0, PT, R2, UR7, PT, P0 ;  /* 0x0000000702007c0c */ /* 0x000fda000bf06300 */
[----:B------:R-:W-:Y:S05]  /*0090*/  @P0 EXIT ;  /* 0x000000000000094d */ /* 0x000fea0003800000 */
[----:B------:R-:W0:Y:S01]  /*00a0*/  LDCU UR4, c[0x0][0x360] ;  /* 0x00006c00ff0477ac */ /* 0x000e220008000800 */
[----:B------:R-:W0:Y:S01]  /*00b0*/  LDC R0, c[0x0][0x370] ;  /* 0x0000dc00ff007b82 */ /* 0x000e220000000800 */
[----:B------:R-:W-:Y:S01]  /*00c0*/  BSSY.RECONVERGENT B0, `(.L_x_0) ;  /* 0x0000027000007945 */ /* 0x000fe20003800200 */
[----:B0-----:R-:W-:-:S05]  /*00d0*/  IMAD R0, R0, UR4, RZ ;  /* 0x0000000400007c24 */ /* 0x001fca000f8e02ff */
[----:B------:R-:W-:-:S04]  /*00e0*/  IADD3 R6, P0, PT, R0, R3, RZ ;  /* 0x0000000300067210 */ /* 0x000fc80007f1e0ff */
[C---:B------:R-:W-:Y:S01]  /*00f0*/  ISETP.GT.U32.AND P1, PT, R6.reuse, UR6, PT ;  /* 0x0000000606007c0c */ /* 0x040fe2000bf24070 */
[----:B------:R-:W-:Y:S01]  /*0100*/  IMAD.X R8, RZ, RZ, R2, P0 ;  /* 0x000000ffff087224 */ /* 0x000fe200000e0602 */
[----:B------:R-:W-:-:S04]  /*0110*/  ISETP.GE.U32.AND P0, PT, R6, UR6, PT ;  /* 0x0000000606007c0c */ /* 0x000fc8000bf06070 */
[C---:B------:R-:W-:Y:S02]  /*0120*/  ISETP.GT.AND.EX P1, PT, R8.reuse, UR7, PT, P1 ;  /* 0x0000000708007c0c */ /* 0x040fe4000bf24310 */
[----:B------:R-:W-:Y:S02]  /*0130*/  ISETP.GE.AND.EX P0, PT, R8, UR7, PT, P0 ;  /* 0x0000000708007c0c */ /* 0x000fe4000bf06300 */
[----:B------:R-:W-:Y:S02]  /*0140*/  SEL R5, R6, UR6, P1 ;  /* 0x0000000606057c07 */ /* 0x000fe40008800000 */
[----:B------:R-:W-:Y:S02]  /*0150*/  SEL R4, RZ, 0x1, P0 ;  /* 0x00000001ff047807 */ /* 0x000fe40000000000 */
[----:B------:R-:W-:Y:S02]  /*0160*/  SEL R7, R8, UR7, P1 ;  /* 0x0000000708077c07 */ /* 0x000fe40008800000 */
[----:B------:R-:W-:-:S04]  /*0170*/  IADD3 R5, P0, P1, R5, -R6, -R4 ;  /* 0x8000000605057210 */ /* 0x000fc8000791e804 */
[----:B------:R-:W-:-:S04]  /*0180*/  IADD3.X R7, PT, PT, R7, -0x1, ~R8, P0, P1 ;  /* 0xffffffff07077810 */ /* 0x000fc800007e2c08 */
[----:B------:R-:W-:-:S13]  /*0190*/  ISETP.NE.U32.AND P0, PT, R7, RZ, PT ;  /* 0x000000ff0700720c */ /* 0x000fda0003f05070 */
[----:B------:R-:W-:Y:S05]  /*01a0*/  @P0 BRA `(.L_x_1) ;  /* 0x0000000000500947 */ /* 0x000fea0003800000 */
[----:B------:R-:W0:Y:S01]  /*01b0*/  I2F.U32.RP R8, R0 ;  /* 0x0000000000087306 */ /* 0x000e220000209000 */
[----:B------:R-:W-:Y:S01]  /*01c0*/  IMAD.MOV R9, RZ, RZ, -R0 ;  /* 0x000000ffff097224 */ /* 0x000fe200078e0a00 */
[----:B------:R-:W-:-:S06]  /*01d0*/  ISETP.NE.U32.AND P2, PT, R0, RZ, PT ;  /* 0x000000ff0000720c */ /* 0x000fcc0003f45070 */
[----:B0-----:R-:W0:Y:S02]  /*01e0*/  MUFU.RCP R8, R8 ;  /* 0x0000000800087308 */ /* 0x001e240000001000 */
[----:B0-----:R-:W-:-:S06]  /*01f0*/  VIADD R6, R8, 0xffffffe ;  /* 0x0ffffffe08067836 */ /* 0x001fcc0000000000 */
[----:B------:R0:W1:Y:S02]  /*0200*/  F2I.FTZ.U32.TRUNC.NTZ R7, R6 ;  /* 0x0000000600077305 */ /* 0x000064000021f000 */
[----:B0-----:R-:W-:Y:S02]  /*0210*/  IMAD.MOV.U32 R6, RZ, RZ, RZ ;  /* 0x000000ffff067224 */ /* 0x001fe400078e00ff */
[----:B-1----:R-:W-:-:S04]  /*0220*/  IMAD R9, R9, R7, RZ ;  /* 0x0000000709097224 */ /* 0x002fc800078e02ff */
[----:B------:R-:W-:-:S06]  /*0230*/  IMAD.HI.U32 R10, R7, R9, R6 ;  /* 0x00000009070a7227 */ /* 0x000fcc00078e0006 */
[----:B------:R-:W-:-:S04]  /*0240*/  IMAD.HI.U32 R6, R10, R5, RZ ;  /* 0x000000050a067227 */ /* 0x000fc800078e00ff */
[----:B------:R-:W-:-:S04]  /*0250*/  IMAD.MOV R7, RZ, RZ, -R6 ;  /* 0x000000ffff077224 */ /* 0x000fc800078e0a06 */
[----:B------:R-:W-:Y:S02]  /*0260*/  IMAD R5, R0, R7, R5 ;  /* 0x0000000700057224 */ /* 0x000fe400078e0205 */
[----:B------:R-:W-:-:S03]  /*0270*/  IMAD.MOV.U32 R7, RZ, RZ, RZ ;  /* 0x000000ffff077224 */ /* 0x000fc600078e00ff */
[----:B------:R-:W-:-:S13]  /*0280*/  ISETP.GE.U32.AND P0, PT, R5, R0, PT ;  /* 0x000000000500720c */ /* 0x000fda0003f06070 */
[----:B------:R-:W-:Y:S02]  /*0290*/  @P0 IMAD.IADD R5, R5, 0x1, -R0 ;  /* 0x0000000105050824 */ /* 0x000fe400078e0a00 */
[----:B------:R-:W-:-:S03]  /*02a0*/  @P0 VIADD R6, R6, 0x1 ;  /* 0x0000000106060836 */ /* 0x000fc60000000000 */
[----:B------:R-:W-:-:S13]  /*02b0*/  ISETP.GE.U32.AND P1, PT, R5, R0, PT ;  /* 0x000000000500720c */ /* 0x000fda0003f26070 */
[----:B------:R-:W-:Y:S01]  /*02c0*/  @P1 VIADD R6, R6, 0x1 ;  /* 0x0000000106061836 */ /* 0x000fe20000000000 */
[----:B------:R-:W-:Y:S01]  /*02d0*/  @!P2 LOP3.LUT R6, RZ, R0, RZ, 0x33, !PT ;  /* 0x00000000ff06a212 */ /* 0x000fe200078e33ff */
[----:B------:R-:W-:Y:S06]  /*02e0*/  BRA `(.L_x_2) ;  /* 0x0000000000107947 */ /* 0x000fec0003800000 */
.L_x_1:
[----:B------:R-:W-:-:S07]  /*02f0*/  MOV R6, 0x310 ;  /* 0x0000031000067802 */ /* 0x000fce0000000f00 */
[----:B------:R-:W-:Y:S05]  /*0300*/  CALL.REL.NOINC `($__internal_0_$__cuda_sm20_div_u64) ;  /* 0x0000000400dc7944 */ /* 0x000fea0003c00000 */
[----:B------:R-:W-:Y:S02]  /*0310*/  IMAD.MOV.U32 R6, RZ, RZ, R5 ;  /* 0x000000ffff067224 */ /* 0x000fe400078e0005 */
[----:B------:R-:W-:-:S07]  /*0320*/  IMAD.MOV.U32 R7, RZ, RZ, R8 ;  /* 0x000000ffff077224 */ /* 0x000fce00078e0008 */
.L_x_2:
[----:B------:R-:W-:Y:S05]  /*0330*/  BSYNC.RECONVERGENT B0 ;  /* 0x0000000000007941 */ /* 0x000fea0003800200 */
.L_x_0:
[----:B------:R-:W-:Y:S01]  /*0340*/  IADD3 R4, P0, PT, R6, R4, RZ ;  /* 0x0000000406047210 */ /* 0x000fe20007f1e0ff */
[----:B------:R-:W0:Y:S01]  /*0350*/  LDCU.64 UR4, c[0x0][0x358] ;  /* 0x00006b00ff0477ac */ /* 0x000e220008000a00 */
[----:B------:R-:W-:Y:S02]  /*0360*/  BSSY.RECONVERGENT B0, `(.L_x_3) ;  /* 0x0000027000007945 */ /* 0x000fe40003800200 */
[C---:B------:R-:W-:Y:S01]  /*0370*/  LOP3.LUT R5, R4.reuse, 0x3, RZ, 0xc0, !PT ;  /* 0x0000000304057812 */ /* 0x040fe200078ec0ff */
[----:B------:R-:W-:Y:S01]  /*0380*/  IMAD.X R6, RZ, RZ, R7, P0 ;  /* 0x000000ffff067224 */ /* 0x000fe200000e0607 */
[----:B------:R-:W-:Y:S01]  /*0390*/  ISETP.GE.U32.AND P0, PT, R4, 0x3, PT ;  /* 0x000000030400780c */ /* 0x000fe20003f06070 */
[----:B------:R-:W1:Y:S01]  /*03a0*/  LDCU.64 UR10, c[0x0][0x3a0] ;  /* 0x00007400ff0a77ac */ /* 0x000e620008000a00 */
[----:B------:R-:W-:Y:S02]  /*03b0*/  ISETP.NE.U32.AND P1, PT, R5, 0x3, PT ;  /* 0x000000030500780c */ /* 0x000fe40003f25070 */
[----:B------:R-:W-:Y:S01]  /*03c0*/  ISETP.GE.U32.AND.EX P0, PT, R6, RZ, PT, P0 ;  /* 0x000000ff0600720c */ /* 0x000fe20003f06100 */
[----:B------:R-:W2:Y:S01]  /*03d0*/  LDCU.64 UR8, c[0x0][0x398] ;  /* 0x00007300ff0877ac */ /* 0x000ea20008000a00 */
[----:B------:R-:W-:-:S13]  /*03e0*/  ISETP.NE.AND.EX P1, PT, RZ, RZ, PT, P1 ;  /* 0x000000ffff00720c */ /* 0x000fda0003f25310 */
[----:B01----:R-:W-:Y:S05]  /*03f0*/  @!P1 BRA `(.L_x_4) ;  /* 0x0000000000749947 */ /* 0x003fea0003800000 */
[----:B------:R-:W0:Y:S01]  /*0400*/  LDCU.64 UR6, c[0x0][0x390] ;  /* 0x00007200ff0677ac */ /* 0x000e220008000a00 */
[----:B------:R-:W-:Y:S02]  /*0410*/  VIADD R8, R4, 0x1 ;  /* 0x0000000104087836 */ /* 0x000fe40000000000 */
[----:B------:R-:W-:-:S03]  /*0420*/  IMAD.MOV.U32 R10, RZ, RZ, RZ ;  /* 0x000000ffff0a7224 */ /* 0x000fc600078e00ff */
[----:B------:R-:W-:Y:S02]  /*0430*/  LOP3.LUT R8, R8, 0x3, RZ, 0xc0, !PT ;  /* 0x0000000308087812 */ /* 0x000fe400078ec0ff */
[----:B0-----:R-:W-:-:S04]  /*0440*/  LEA R11, P1, R3, UR6, 0x2 ;  /* 0x00000006030b7c11 */ /* 0x001fc8000f8210ff */
[----:B------:R-:W-:-:S09]  /*0450*/  LEA.HI.X R12, R3, UR7, R2, 0x2, P1 ;  /* 0x00000007030c7c11 */ /* 0x000fd200088f1402 */
.L_x_5:
[C---:B------:R-:W-:Y:S01]  /*0460*/  IMAD.SHL.U32 R6, R3.reuse, 0x4, RZ ;  /* 0x0000000403067824 */ /* 0x040fe200078e00ff */
[----:B------:R-:W-:-:S04]  /*0470*/  SHF.L.U64.HI R7, R3, 0x2, R2 ;  /* 0x0000000203077819 */ /* 0x000fc80000010202 */
[----:B------:R-:W-:Y:S02]  /*0480*/  LOP3.LUT R6, R6, 0xfffffffc, RZ, 0xc0, !PT ;  /* 0xfffffffc06067812 */ /* 0x000fe400078ec0ff */
[----:B------:R-:W-:Y:S02]  /*0490*/  LOP3.LUT R7, R7, 0x3, RZ, 0xc0, !PT ;  /* 0x0000000307077812 */ /* 0x000fe400078ec0ff */
[C---:B0-2---:R-:W-:Y:S02]  /*04a0*/  IADD3 R4, P1, PT, R6.reuse, UR8, RZ ;  /* 0x0000000806047c10 */ /* 0x045fe4000ff3e0ff */
[----:B------:R-:W-:Y:S02]  /*04b0*/  IADD3 R6, P2, PT, R6, UR10, RZ ;  /* 0x0000000a06067c10 */ /* 0x000fe4000ff5e0ff */
[C---:B------:R-:W-:Y:S02]  /*04c0*/  IADD3.X R5, PT, PT, R7.reuse, UR9, RZ, P1, !PT ;  /* 0x0000000907057c10 */ /* 0x040fe40008ffe4ff */
[----:B------:R-:W-:-:S03]  /*04d0*/  IADD3.X R7, PT, PT, R7, UR11, RZ, P2, !PT ;  /* 0x0000000b07077c10 */ /* 0x000fc600097fe4ff */
[----:B------:R0:W2:Y:S04]  /*04e0*/  LDG.E R4, desc[UR4][R4.64] ;  /* 0x0000000404047981 */ /* 0x0000a8000c1e1900 */
[----:B------:R-:W2:Y:S01]  /*04f0*/  LDG.E R7, desc[UR4][R6.64] ;  /* 0x0000000406077981 */ /* 0x000ea2000c1e1900 */
[----:B------:R-:W-:Y:S02]  /*0500*/  IADD3 R8, P1, PT, R8, -0x1, RZ ;  /* 0xffffffff08087810 */ /* 0x000fe40007f3e0ff */
[----:B------:R-:W-:Y:S02]  /*0510*/  IADD3 R3, P2, PT, R0, R3, RZ ;  /* 0x0000000300037210 */ /* 0x000fe40007f5e0ff */
[----:B------:R-:W-:Y:S01]  /*0520*/  IADD3.X R10, PT, PT, R10, -0x1, RZ, P1, !PT ;  /* 0xffffffff0a0a7810 */ /* 0x000fe20000ffe4ff */
[----:B0-----:R-:W-:Y:S01]  /*0530*/  IMAD.MOV.U32 R5, RZ, RZ, R12 ;  /* 0x000000ffff057224 */ /* 0x001fe200078e000c */
[----:B------:R-:W-:Y:S01]  /*0540*/  ISETP.NE.U32.AND P1, PT, R8, RZ, PT ;  /* 0x000000ff0800720c */ /* 0x000fe20003f25070 */
[----:B------:R-:W-:-:S03]  /*0550*/  IMAD.X R2, RZ, RZ, R2, P2 ;  /* 0x000000ffff027224 */ /* 0x000fc600010e0602 */
[----:B------:R-:W-:Y:S01]  /*0560*/  ISETP.NE.AND.EX P1, PT, R10, RZ, PT, P1 ;  /* 0x000000ff0a00720c */ /* 0x000fe20003f25310 */
[----:B--2---:R-:W-:Y:S01]  /*0570*/  FADD R9, R4, R7 ;  /* 0x0000000704097221 */ /* 0x004fe20000000000 */
[----:B------:R-:W-:Y:S01]  /*0580*/  IMAD.MOV.U32 R4, RZ, RZ, R11 ;  /* 0x000000ffff047224 */ /* 0x000fe200078e000b */
[----:B------:R-:W-:-:S04]  /*0590*/  LEA R11, P3, R0, R11, 0x2 ;  /* 0x0000000b000b7211 */ /* 0x000fc800078610ff */
[----:B------:R0:W-:Y:S01]  /*05a0*/  STG.E desc[UR4][R4.64], R9 ;  /* 0x0000000904007986 */ /* 0x0001e2000c101904 */
[----:B------:R-:W-:-:S05]  /*05b0*/  LEA.HI.X R12, R0, R12, RZ, 0x2, P3 ;  /* 0x0000000c000c7211 */ /* 0x000fca00018f14ff */
[----:B------:R-:W-:Y:S05]  /*05c0*/  @P1 BRA `(.L_x_5) ;  /* 0xfffffffc00a41947 */ /* 0x000fea000383ffff */
.L_x_4:
[----:B--2---:R-:W-:Y:S05]  /*05d0*/  BSYNC.RECONVERGENT B0 ;  /* 0x0000000000007941 */ /* 0x004fea0003800200 */
.L_x_3:
[----:B------:R-:W-:Y:S05]  /*05e0*/  @!P0 EXIT ;  /* 0x000000000000894d */ /* 0x000fea0003800000 */
[----:B0-----:R-:W-:Y:S01]  /*05f0*/  IMAD.SHL.U32 R5, R0, 0x4, RZ ;  /* 0x0000000400057824 */ /* 0x001fe200078e00ff */
[----:B------:R-:W-:Y:S01]  /*0600*/  SHF.R.U32.HI R4, RZ, 0x1e, R0 ;  /* 0x0000001eff047819 */ /* 0x000fe20000011600 */
[----:B------:R-:W0:Y:S01]  /*0610*/  LDCU.64 UR6, c[0x0][0x3a0] ;  /* 0x00007400ff0677ac */ /* 0x000e220008000a00 */
[----:B------:R-:W1:Y:S01]  /*0620*/  LDCU.64 UR12, c[0x0][0x388] ;  /* 0x00007100ff0c77ac */ /* 0x000e620008000a00 */
[----:B------:R-:W2:Y:S04]  /*0630*/  LDCU.128 UR8, c[0x0][0x390] ;  /* 0x00007200ff0877ac */ /* 0x000ea80008000c00 */
.L_x_6:
[C---:B---3--:R-:W-:Y:S01]  /*0640*/  IMAD.SHL.U32 R6, R3.reuse, 0x4, RZ ;  /* 0x0000000403067824 */ /* 0x048fe200078e00ff */
[----:B------:R-:W-:-:S04]  /*0650*/  SHF.L.U64.HI R7, R3, 0x2, R2 ;  /* 0x0000000203077819 */ /* 0x000fc80000010202 */
[----:B------:R-:W-:Y:S02]  /*0660*/  LOP3.LUT R14, R6, 0xfffffffc, RZ, 0xc0, !PT ;  /* 0xfffffffc060e7812 */ /* 0x000fe400078ec0ff */
[----:B------:R-:W-:Y:S02]  /*0670*/  LOP3.LUT R8, R7, 0x3, RZ, 0xc0, !PT ;  /* 0x0000000307087812 */ /* 0x000fe400078ec0ff */
[C---:B--2---:R-:W-:Y:S02]  /*0680*/  IADD3 R12, P0, PT, R14.reuse, UR10, RZ ;  /* 0x0000000a0e0c7c10 */ /* 0x044fe4000ff1e0ff */
[----:B0-----:R-:W-:Y:S02]  /*0690*/  IADD3 R14, P1, PT, R14, UR6, RZ ;  /* 0x000000060e0e7c10 */ /* 0x001fe4000ff3e0ff */
[C---:B------:R-:W-:Y:S02]  /*06a0*/  IADD3.X R13, PT, PT, R8.reuse, UR11, RZ, P0, !PT ;  /* 0x0000000b080d7c10 */ /* 0x040fe400087fe4ff */
[----:B------:R-:W-:-:S03]  /*06b0*/  IADD3.X R15, PT, PT, R8, UR7, RZ, P1, !PT ;  /* 0x00000007080f7c10 */ /* 0x000fc60008ffe4ff */
[----:B------:R-:W2:Y:S04]  /*06c0*/  LDG.E R12, desc[UR4][R12.64] ;  /* 0x000000040c0c7981 */ /* 0x000ea8000c1e1900 */
[----:B------:R-:W2:Y:S01]  /*06d0*/  LDG.E R15, desc[UR4][R14.64] ;  /* 0x000000040e0f7981 */ /* 0x000ea2000c1e1900 */
[----:B------:R-:W-:-:S05]  /*06e0*/  IADD3 R3, P0, PT, R0, R3, RZ ;  /* 0x0000000300037210 */ /* 0x000fca0007f1e0ff */
[C---:B------:R-:W-:Y:S02]  /*06f0*/  IMAD.SHL.U32 R10, R3.reuse, 0x4, RZ ;  /* 0x00000004030a7824 */ /* 0x040fe400078e00ff */
[----:B------:R-:W-:Y:S01]  /*0700*/  IMAD.X R18, RZ, RZ, R2, P0 ;  /* 0x000000ffff127224 */ /* 0x000fe200000e0602 */
[----:B------:R-:W-:Y:S02]  /*0710*/  IADD3 R6, P0, PT, R6, UR8, RZ ;  /* 0x0000000806067c10 */ /* 0x000fe4000ff1e0ff */
[----:B------:R-:W-:Y:S02]  /*0720*/  LOP3.LUT R10, R10, 0xfffffffc, RZ, 0xc0, !PT ;  /* 0xfffffffc0a0a7812 */ /* 0x000fe400078ec0ff */
[----:B------:R-:W-:Y:S02]  /*0730*/  SHF.L.U64.HI R2, R3, 0x2, R18 ;  /* 0x0000000203027819 */ /* 0x000fe40000010212 */
[----:B------:R-:W-:Y:S02]  /*0740*/  IADD3 R8, P1, PT, R10, UR10, RZ ;  /* 0x0000000a0a087c10 */ /* 0x000fe4000ff3e0ff */
[----:B------:R-:W-:-:S02]  /*0750*/  LOP3.LUT R2, R2, 0x3, RZ, 0xc0, !PT ;  /* 0x0000000302027812 */ /* 0x000fc400078ec0ff */
[----:B------:R-:W-:Y:S02]  /*0760*/  IADD3 R10, P2, PT, R10, UR6, RZ ;  /* 0x000000060a0a7c10 */ /* 0x000fe4000ff5e0ff */
[----:B------:R-:W-:Y:S02]  /*0770*/  IADD3.X R7, PT, PT, R7, UR9, RZ, P0, !PT ;  /* 0x0000000907077c10 */ /* 0x000fe400087fe4ff */
[C---:B------:R-:W-:Y:S02]  /*0780*/  IADD3.X R11, PT, PT, R2.reuse, UR7, RZ, P2, !PT ;  /* 0x00000007020b7c10 */ /* 0x040fe400097fe4ff */
[----:B------:R-:W-:Y:S01]  /*0790*/  IADD3.X R9, PT, PT, R2, UR11, RZ, P1, !PT ;  /* 0x0000000b02097c10 */ /* 0x000fe20008ffe4ff */
[----:B--2---:R-:W-:-:S05]  /*07a0*/  FADD R15, R12, R15 ;  /* 0x0000000f0c0f7221 */ /* 0x004fca0000000000 */
[----:B------:R0:W-:Y:S04]  /*07b0*/  STG.E desc[UR4][R6.64], R15 ;  /* 0x0000000f06007986 */ /* 0x0001e8000c101904 */
[----:B------:R-:W2:Y:S04]  /*07c0*/  LDG.E R8, desc[UR4][R8.64] ;  /* 0x0000000408087981 */ /* 0x000ea8000c1e1900 */
[----:B------:R-:W2:Y:S01]  /*07d0*/  LDG.E R11, desc[UR4][R10.64] ;  /* 0x000000040a0b7981 */ /* 0x000ea2000c1e1900 */
[----:B------:R-:W-:-:S05]  /*07e0*/  IADD3 R19, P0, PT, R0, R3, RZ ;  /* 0x0000000300137210 */ /* 0x000fca0007f1e0ff */
[----:B------:R-:W-:Y:S02]  /*07f0*/  IMAD.SHL.U32 R14, R19, 0x4, RZ ;  /* 0x00000004130e7824 */ /* 0x000fe400078e00ff */
[----:B------:R-:W-:Y:S01]  /*0800*/  IMAD.X R18, RZ, RZ, R18, P0 ;  /* 0x000000ffff127224 */ /* 0x000fe200000e0612 */
[----:B------:R-:W-:Y:S02]  /*0810*/  IADD3 R2, P0, PT, R5, R6, RZ ;  /* 0x0000000605027210 */ /* 0x000fe40007f1e0ff */
[----:B------:R-:W-:Y:S02]  /*0820*/  LOP3.LUT R14, R14, 0xfffffffc, RZ, 0xc0, !PT ;  /* 0xfffffffc0e0e7812 */ /* 0x000fe400078ec0ff */
[----:B------:R-:W-:Y:S01]  /*0830*/  SHF.L.U64.HI R16, R19, 0x2, R18 ;  /* 0x0000000213107819 */ /* 0x000fe20000010212 */
[----:B------:R-:W-:Y:S01]  /*0840*/  IMAD.X R3, R4, 0x1, R7, P0 ;  /* 0x0000000104037824 */ /* 0x000fe200000e0607 */
[----:B------:R-:W-:Y:S02]  /*0850*/  IADD3 R12, P1, PT, R14, UR10, RZ ;  /* 0x0000000a0e0c7c10 */ /* 0x000fe4000ff3e0ff */
[----:B------:R-:W-:-:S02]  /*0860*/  LOP3.LUT R16, R16, 0x3, RZ, 0xc0, !PT ;  /* 0x0000000310107812 */ /* 0x000fc400078ec0ff */
[----:B------:R-:W-:Y:S02]  /*0870*/  IADD3 R14, P2, PT, R14, UR6, RZ ;  /* 0x000000060e0e7c10 */ /* 0x000fe4000ff5e0ff */
[C---:B------:R-:W-:Y:S02]  /*0880*/  IADD3.X R13, PT, PT, R16.reuse, UR11, RZ, P1, !PT ;  /* 0x0000000b100d7c10 */ /* 0x040fe40008ffe4ff */
[----:B0-----:R-:W-:Y:S01]  /*0890*/  IADD3.X R15, PT, PT, R16, UR7, RZ, P2, !PT ;  /* 0x00000007100f7c10 */ /* 0x001fe200097fe4ff */
        /* <DEDUP_REMOVED lines=21> */
[----:B------:R-:W-:Y:S01]  /*09f0*/  IMAD.X R13, R4, 0x1, R7, P0 ;  /* 0x00000001040d7824 */ /* 0x000fe200000e0607 */
[----:B------:R-:W-:-:S05]  /*0a00*/  IADD3 R3, P0, PT, R0, R19, RZ ;  /* 0x0000001300037210 */ /* 0x000fca0007f1e0ff */
[----:B------:R-:W-:Y:S01]  /*0a10*/  IMAD.X R2, RZ, RZ, R18, P0 ;  /* 0x000000ffff027224 */ /* 0x000fe200000e0612 */
[----:B-1----:R-:W-:-:S04]  /*0a20*/  ISETP.GE.U32.AND P0, PT, R3, UR12, PT ;  /* 0x0000000c03007c0c */ /* 0x002fc8000bf06070 */
[----:B------:R-:W-:Y:S01]  /*0a30*/  ISETP.GE.AND.EX P0, PT, R2, UR13, PT, P0 ;  /* 0x0000000d02007c0c */ /* 0x000fe2000bf06300 */
[----:B--2---:R-:W-:-:S05]  /*0a40*/  FADD R17, R8, R11 ;  /* 0x0000000b08117221 */ /* 0x004fca0000000000 */
[----:B------:R3:W-:Y:S07]  /*0a50*/  STG.E desc[UR4][R12.64], R17 ;  /* 0x000000110c007986 */ /* 0x0007ee000c101904 */
[----:B------:R-:W-:Y:S05]  /*0a60*/  @!P0 BRA `(.L_x_6) ;  /* 0xfffffff800f48947 */ /* 0x000fea000383ffff */
[----:B------:R-:W-:Y:S05]  /*0a70*/  EXIT ;  /* 0x000000000000794d */ /* 0x000fea0003800000 */
        .weak           $__internal_0_$__cuda_sm20_div_u64
        .type           $__internal_0_$__cuda_sm20_div_u64,@function
        .size           $__internal_0_$__cuda_sm20_div_u64,(.L_x_8 - $__internal_0_$__cuda_sm20_div_u64)
$__internal_0_$__cuda_sm20_div_u64:
[----:B------:R-:W-:Y:S02]  /*0a80*/  IMAD.MOV.U32 R12, RZ, RZ, R0 ;  /* 0x000000ffff0c7224 */ /* 0x000fe400078e0000 */
[----:B------:R-:W-:-:S04]  /*0a90*/  IMAD.MOV.U32 R13, RZ, RZ, RZ ;  /* 0x000000ffff0d7224 */ /* 0x000fc800078e00ff */
[----:B------:R-:W0:Y:S08]  /*0aa0*/  I2F.U64.RP R12, R12 ;  /* 0x0000000c000c7312 */ /* 0x000e300000309000 */
[----:B0-----:R-:W0:Y:S02]  /*0ab0*/  MUFU.RCP R8, R12 ;  /* 0x0000000c00087308 */ /* 0x001e240000001000 */
[----:B0-----:R-:W-:-:S06]  /*0ac0*/  VIADD R8, R8, 0x1ffffffe ;  /* 0x1ffffffe08087836 */ /* 0x001fcc0000000000 */
[----:B------:R-:W0:Y:S02]  /*0ad0*/  F2I.U64.TRUNC R8, R8 ;  /* 0x0000000800087311 */ /* 0x000e24000020d800 */
[----:B0-----:R-:W-:-:S04]  /*0ae0*/  IMAD.WIDE.U32 R10, R8, R0, RZ ;  /* 0x00000000080a7225 */ /* 0x001fc800078e00ff */
[----:B------:R-:W-:Y:S01]  /*0af0*/  IMAD R11, R9, R0, R11 ;  /* 0x00000000090b7224 */ /* 0x000fe200078e020b */
[----:B------:R-:W-:-:S05]  /*0b00*/  IADD3 R15, P0, PT, RZ, -R10, RZ ;  /* 0x8000000aff0f7210 */ /* 0x000fca0007f1e0ff */
[----:B------:R-:W-:-:S04]  /*0b10*/  IMAD.HI.U32 R10, R8, R15, RZ ;  /* 0x0000000f080a7227 */ /* 0x000fc800078e00ff */
[----:B------:R-:W-:Y:S02]  /*0b20*/  IMAD.X R17, RZ, RZ, ~R11, P0 ;  /* 0x000000ffff117224 */ /* 0x000fe400000e0e0b */
[----:B------:R-:W-:Y:S02]  /*0b30*/  IMAD.MOV.U32 R11, RZ, RZ, R8 ;  /* 0x000000ffff0b7224 */ /* 0x000fe400078e0008 */
[-C--:B------:R-:W-:Y:S02]  /*0b40*/  IMAD R13, R9, R17.reuse, RZ ;  /* 0x00000011090d7224 */ /* 0x080fe400078e02ff */
[----:B------:R-:W-:-:S04]  /*0b50*/  IMAD.WIDE.U32 R10, P0, R8, R17, R10 ;  /* 0x00000011080a7225 */ /* 0x000fc8000780000a */
[----:B------:R-:W-:-:S04]  /*0b60*/  IMAD.HI.U32 R17, R9, R17, RZ ;  /* 0x0000001109117227 */ /* 0x000fc800078e00ff */
[----:B------:R-:W-:-:S05]  /*0b70*/  IMAD.HI.U32 R10, P1, R9, R15, R10 ;  /* 0x0000000f090a7227 */ /* 0x000fca000782000a */
[----:B------:R-:W-:Y:S01]  /*0b80*/  IADD3 R11, P2, PT, R13, R10, RZ ;  /* 0x0000000a0d0b7210 */ /* 0x000fe20007f5e0ff */
[----:B------:R-:W-:-:S04]  /*0b90*/  IMAD.X R10, R17, 0x1, R9, P0 ;  /* 0x00000001110a7824 */ /* 0x000fc800000e0609 */
[----:B------:R-:W-:Y:S01]  /*0ba0*/  IMAD.WIDE.U32 R8, R11, R0, RZ ;  /* 0x000000000b087225 */ /* 0x000fe200078e00ff */
[----:B------:R-:W-:Y:S02]  /*0bb0*/  IADD3.X R13, PT, PT, RZ, RZ, R10, P2, P1 ;  /* 0x000000ffff0d7210 */ /* 0x000fe400017e240a */
[----:B------:R-:W-:-:S03]  /*0bc0*/  IADD3 R15, P0, PT, RZ, -R8, RZ ;  /* 0x80000008ff0f7210 */ /* 0x000fc60007f1e0ff */
[----:B------:R-:W-:Y:S02]  /*0bd0*/  IMAD R8, R13, R0, R9 ;  /* 0x000000000d087224 */ /* 0x000fe400078e0209 */
[----:B------:R-:W-:-:S04]  /*0be0*/  IMAD.HI.U32 R10, R11, R15, RZ ;  /* 0x0000000f0b0a7227 */ /* 0x000fc800078e00ff */
[----:B------:R-:W-:-:S04]  /*0bf0*/  IMAD.X R8, RZ, RZ, ~R8, P0 ;  /* 0x000000ffff087224 */ /* 0x000fc800000e0e08 */
[----:B------:R-:W-:-:S04]  /*0c00*/  IMAD.WIDE.U32 R10, P0, R11, R8, R10 ;  /* 0x000000080b0a7225 */ /* 0x000fc8000780000a */
[C---:B------:R-:W-:Y:S02]  /*0c10*/  IMAD R9, R13.reuse, R8, RZ ;  /* 0x000000080d097224 */ /* 0x040fe400078e02ff */
[----:B------:R-:W-:-:S04]  /*0c20*/  IMAD.HI.U32 R10, P1, R13, R15, R10 ;  /* 0x0000000f0d0a7227 */ /* 0x000fc8000782000a */
[----:B------:R-:W-:Y:S01]  /*0c30*/  IMAD.HI.U32 R8, R13, R8, RZ ;  /* 0x000000080d087227 */ /* 0x000fe200078e00ff */
[----:B------:R-:W-:-:S03]  /*0c40*/  IADD3 R10, P2, PT, R9, R10, RZ ;  /* 0x0000000a090a7210 */ /* 0x000fc60007f5e0ff */
[----:B------:R-:W-:Y:S02]  /*0c50*/  IMAD.X R13, R8, 0x1, R13, P0 ;  /* 0x00000001080d7824 */ /* 0x000fe400000e060d */
[----:B------:R-:W-:-:S03]  /*0c60*/  IMAD.HI.U32 R8, R10, R5, RZ ;  /* 0x000000050a087227 */ /* 0x000fc600078e00ff */
[----:B------:R-:W-:Y:S01]  /*0c70*/  IADD3.X R12, PT, PT, RZ, RZ, R13, P2, P1 ;  /* 0x000000ffff0c7210 */ /* 0x000fe200017e240d */
[----:B------:R-:W-:Y:S02]  /*0c80*/  IMAD.MOV.U32 R9, RZ, RZ, RZ ;  /* 0x000000ffff097224 */ /* 0x000fe400078e00ff */
[----:B------:R-:W-:-:S04]  /*0c90*/  IMAD.WIDE.U32 R8, R10, R7, R8 ;  /* 0x000000070a087225 */ /* 0x000fc800078e0008 */
[C---:B------:R-:W-:Y:S02]  /*0ca0*/  IMAD R11, R12.reuse, R7, RZ ;  /* 0x000000070c0b7224 */ /* 0x040fe400078e02ff */
[----:B------:R-:W-:-:S04]  /*0cb0*/  IMAD.HI.U32 R8, P0, R12, R5, R8 ;  /* 0x000000050c087227 */ /* 0x000fc80007800008 */
[----:B------:R-:W-:Y:S01]  /*0cc0*/  IMAD.HI.U32 R12, R12, R7, RZ ;  /* 0x000000070c0c7227 */ /* 0x000fe200078e00ff */
[----:B------:R-:W-:-:S03]  /*0cd0*/  IADD3 R11, P1, PT, R11, R8, RZ ;  /* 0x000000080b0b7210 */ /* 0x000fc60007f3e0ff */
[----:B------:R-:W-:-:S04]  /*0ce0*/  IMAD.X R8, RZ, RZ, R12, P0 ;  /* 0x000000ffff087224 */ /* 0x000fc800000e060c */
[----:B------:R-:W-:Y:S02]  /*0cf0*/  IMAD.X R13, RZ, RZ, R8, P1 ;  /* 0x000000ffff0d7224 */ /* 0x000fe400008e0608 */
[----:B------:R-:W-:-:S04]  /*0d00*/  IMAD.WIDE.U32 R8, R11, R0, RZ ;  /* 0x000000000b087225 */ /* 0x000fc800078e00ff */
[----:B------:R-:W-:Y:S01]  /*0d10*/  IMAD R10, R13, R0, R9 ;  /* 0x000000000d0a7224 */ /* 0x000fe200078e0209 */
[----:B------:R-:W-:-:S04]  /*0d20*/  IADD3 R9, P0, PT, -R8, R5, RZ ;  /* 0x0000000508097210 */ /* 0x000fc80007f1e1ff */
[-C--:B------:R-:W-:Y:S01]  /*0d30*/  IADD3 R5, P1, PT, -R0, R9.reuse, RZ ;  /* 0x0000000900057210 */ /* 0x080fe20007f3e1ff */
[----:B------:R-:W-:Y:S01]  /*0d40*/  IMAD.X R12, R7, 0x1, ~R10, P0 ;  /* 0x00000001070c7824 */ /* 0x000fe200000e0e0a */
[----:B------:R-:W-:Y:S02]  /*0d50*/  ISETP.GE.U32.AND P0, PT, R9, R0, PT ;  /* 0x000000000900720c */ /* 0x000fe40003f06070 */
[----:B------:R-:W-:Y:S02]  /*0d60*/  IADD3 R10, P2, PT, R11, 0x1, RZ ;  /* 0x000000010b0a7810 */ /* 0x000fe40007f5e0ff */
[C---:B------:R-:W-:Y:S02]  /*0d70*/  ISETP.GE.U32.AND.EX P0, PT, R12.reuse, RZ, PT, P0 ;  /* 0x000000ff0c00720c */ /* 0x040fe40003f06100 */
[----:B------:R-:W-:Y:S01]  /*0d80*/  IADD3.X R7, PT, PT, R12, -0x1, RZ, P1, !PT ;  /* 0xffffffff0c077810 */ /* 0x000fe20000ffe4ff */
[----:B------:R-:W-:Y:S01]  /*0d90*/  IMAD.X R8, RZ, RZ, R13, P2 ;  /* 0x000000ffff087224 */ /* 0x000fe200010e060d */
[----:B------:R-:W-:-:S02]  /*0da0*/  SEL R5, R5, R9, P0 ;  /* 0x0000000905057207 */ /* 0x000fc40000000000 */
[----:B------:R-:W-:Y:S02]  /*0db0*/  SEL R10, R10, R11, P0 ;  /* 0x0000000b0a0a7207 */ /* 0x000fe40000000000 */
[----:B------:R-:W-:Y:S02]  /*0dc0*/  SEL R7, R7, R12, P0 ;  /* 0x0000000c07077207 */ /* 0x000fe40000000000 */
[----:B------:R-:W-:Y:S02]  /*0dd0*/  SEL R13, R8, R13, P0 ;  /* 0x0000000d080d7207 */ /* 0x000fe40000000000 */
[----:B------:R-:W-:Y:S02]  /*0de0*/  ISETP.GE.U32.AND P0, PT, R5, R0, PT ;  /* 0x000000000500720c */ /* 0x000fe40003f06070 */
[----:B------:R-:W-:Y:S02]  /*0df0*/  IADD3 R5, P2, PT, R10, 0x1, RZ ;  /* 0x000000010a057810 */ /* 0x000fe40007f5e0ff */
[----:B------:R-:W-:-:S02]  /*0e00*/  ISETP.NE.U32.AND P1, PT, R0, RZ, PT ;  /* 0x000000ff0000720c */ /* 0x000fc40003f25070 */
[----:B------:R-:W-:Y:S01]  /*0e10*/  ISETP.GE.U32.AND.EX P0, PT, R7, RZ, PT, P0 ;  /* 0x000000ff0700720c */ /* 0x000fe20003f06100 */
[----:B------:R-:W-:Y:S01]  /*0e20*/  IMAD.X R8, RZ, RZ, R13, P2 ;  /* 0x000000ffff087224 */ /* 0x000fe200010e060d */
[----:B------:R-:W-:Y:S01]  /*0e30*/  ISETP.NE.AND.EX P1, PT, RZ, RZ, PT, P1 ;  /* 0x000000ffff00720c */ /* 0x000fe20003f25310 */
[----:B------:R-:W-:Y:S01]  /*0e40*/  IMAD.MOV.U32 R7, RZ, RZ, 0x0 ;  /* 0x00000000ff077424 */ /* 0x000fe200078e00ff */
[----:B------:R-:W-:Y:S02]  /*0e50*/  SEL R5, R5, R10, P0 ;  /* 0x0000000a05057207 */ /* 0x000fe40000000000 */
[----:B------:R-:W-:Y:S02]  /*0e60*/  SEL R8, R8, R13, P0 ;  /* 0x0000000d08087207 */ /* 0x000fe40000000000 */
[----:B------:R-:W-:Y:S02]  /*0e70*/  SEL R5, R5, 0xffffffff, P1 ;  /* 0xffffffff05057807 */ /* 0x000fe40000800000 */
[----:B------:R-:W-:Y:S01]  /*0e80*/  SEL R8, R8, 0xffffffff, P1 ;  /* 0xffffffff08087807 */ /* 0x000fe20000800000 */
[----:B------:R-:W-:Y:S06]  /*0e90*/  RET.REL.NODEC R6 `(_Z12ApplyGenericI15MultiplyFunctorJPfS1_EEvT_lS1_DpT0_) ;  /* 0xfffffff006587950 */ /* 0x000fec0003c3ffff */
.L_x_7:
[----:B------:R-:W-:-:S00]  /*0ea0*/  BRA `(.L_x_7) ;  /* 0xfffffffc00fc7947 */ /* 0x000fc0000383ffff */
[----:B------:R-:W-:-:S00]  /*0eb0*/  NOP ;  /* 0x0000000000007918 */ /* 0x000fc00000000000 */
        /* <DEDUP_REMOVED lines=12> */
.L_x_8:


//--------------------- .nv.shared.reserved.0     --------------------------
	.section	.nv.shared.reserved.0,"aw",@nobits
	.weak		__nv_reservedSMEM_offset_0_alias
	.size		__nv_reservedSMEM_offset_0_alias, 0, 64
	.other		__nv_reservedSMEM_offset_0_alias,@"STO_CUDA_RESERVED_SHARED STV_DEFAULT"
__nv_reservedSMEM_offset_0_alias:
	.zero		0
	.zero		64


//--------------------- .nv.constant0._Z12ApplyGenericI15MultiplyFunctorJPfS1_EEvT_lS1_DpT0_ --------------------------
	.section	.nv.constant0._Z12ApplyGenericI15MultiplyFunctorJPfS1_EEvT_lS1_DpT0_,"a",@progbits
	.sectionflags	@""
	.align	4
.nv.constant0._Z12ApplyGenericI15MultiplyFunctorJPfS1_EEvT_lS1_DpT0_:
	.zero		936


//--------------------- SYMBOLS --------------------------

	.type		.nv.reservedSmem.offset0,@object
	.size		.nv.reservedSmem.offset0,0x4
